//
// Generated by NVIDIA NVVM Compiler
//
// Compiler Build ID: CL-36424714
// Cuda compilation tools, release 13.0, V13.0.88
// Based on NVVM 20.0.0
//

.version 9.0
.target sm_100
.address_size 64

	// .globl	_Z16vecMatMultKernelPfS_S_i

.visible .entry _Z16vecMatMultKernelPfS_S_i(
	.param .u64 .ptr .align 1 _Z16vecMatMultKernelPfS_S_i_param_0,
	.param .u64 .ptr .align 1 _Z16vecMatMultKernelPfS_S_i_param_1,
	.param .u64 .ptr .align 1 _Z16vecMatMultKernelPfS_S_i_param_2,
	.param .u32 _Z16vecMatMultKernelPfS_S_i_param_3
)
{
	.reg .pred 	%p<25>;
	.reg .b32 	%r<41>;
	.reg .b32 	%f<84>;
	.reg .b64 	%rd<25>;

	ld.param.u64 	%rd10, [_Z16vecMatMultKernelPfS_S_i_param_0];
	ld.param.u64 	%rd11, [_Z16vecMatMultKernelPfS_S_i_param_1];
	ld.param.u64 	%rd12, [_Z16vecMatMultKernelPfS_S_i_param_2];
	ld.param.u32 	%r18, [_Z16vecMatMultKernelPfS_S_i_param_3];
	cvta.to.global.u64 	%rd1, %rd12;
	cvta.to.global.u64 	%rd2, %rd11;
	cvta.to.global.u64 	%rd13, %rd10;
	mov.u32 	%r19, %tid.x;
	mov.u32 	%r20, %ntid.x;
	mov.u32 	%r21, %ctaid.x;
	mad.lo.s32 	%r1, %r20, %r21, %r19;
	mul.wide.s32 	%rd14, %r1, 4;
	add.s64 	%rd3, %rd13, %rd14;
	mov.b32 	%r22, 0;
	st.global.u32 	[%rd3], %r22;
	setp.lt.s32 	%p1, %r18, 1;
	@%p1 bra 	$L__BB0_41;
	mul.lo.s32 	%r2, %r18, %r1;
	mul.lo.s32 	%r3, %r18, %r18;
	and.b32  	%r4, %r18, 7;
	setp.lt.u32 	%p2, %r18, 8;
	mov.b32 	%r39, 0;
	mov.f32 	%f67, 0f00000000;
	@%p2 bra 	$L__BB0_20;
	and.b32  	%r39, %r18, 2147483640;
	mov.b32 	%r37, 0;
	mov.f32 	%f67, 0f00000000;
$L__BB0_3:
	.pragma "nounroll";
	add.s32 	%r7, %r37, %r2;
	setp.ge.s32 	%p3, %r7, %r3;
	mul.wide.s32 	%rd15, %r7, 4;
	add.s64 	%rd4, %rd2, %rd15;
	mul.wide.u32 	%rd16, %r37, 4;
	add.s64 	%rd5, %rd1, %rd16;
	@%p3 bra 	$L__BB0_5;
	ld.global.f32 	%f35, [%rd4];
	ld.global.f32 	%f36, [%rd5];
	fma.rn.f32 	%f67, %f35, %f36, %f67;
	st.global.f32 	[%rd3], %f67;
$L__BB0_5:
	add.s32 	%r25, %r7, 1;
	setp.ge.s32 	%p4, %r25, %r3;
	@%p4 bra 	$L__BB0_7;
	ld.global.f32 	%f37, [%rd4+4];
	ld.global.f32 	%f38, [%rd5+4];
	fma.rn.f32 	%f67, %f37, %f38, %f67;
	st.global.f32 	[%rd3], %f67;
$L__BB0_7:
	add.s32 	%r26, %r7, 2;
	setp.ge.s32 	%p5, %r26, %r3;
	@%p5 bra 	$L__BB0_9;
	ld.global.f32 	%f39, [%rd4+8];
	ld.global.f32 	%f40, [%rd5+8];
	fma.rn.f32 	%f67, %f39, %f40, %f67;
	st.global.f32 	[%rd3], %f67;
$L__BB0_9:
	add.s32 	%r27, %r7, 3;
	setp.ge.s32 	%p6, %r27, %r3;
	@%p6 bra 	$L__BB0_11;
	ld.global.f32 	%f41, [%rd4+12];
	ld.global.f32 	%f42, [%rd5+12];
	fma.rn.f32 	%f67, %f41, %f42, %f67;
	st.global.f32 	[%rd3], %f67;
$L__BB0_11:
	add.s32 	%r28, %r7, 4;
	setp.ge.s32 	%p7, %r28, %r3;
	@%p7 bra 	$L__BB0_13;
	ld.global.f32 	%f43, [%rd4+16];
	ld.global.f32 	%f44, [%rd5+16];
	fma.rn.f32 	%f67, %f43, %f44, %f67;
	st.global.f32 	[%rd3], %f67;
$L__BB0_13:
	add.s32 	%r29, %r7, 5;
	setp.ge.s32 	%p8, %r29, %r3;
	@%p8 bra 	$L__BB0_15;
	ld.global.f32 	%f45, [%rd4+20];
	ld.global.f32 	%f46, [%rd5+20];
	fma.rn.f32 	%f67, %f45, %f46, %f67;
	st.global.f32 	[%rd3], %f67;
$L__BB0_15:
	add.s32 	%r30, %r7, 6;
	setp.ge.s32 	%p9, %r30, %r3;
	@%p9 bra 	$L__BB0_17;
	ld.global.f32 	%f47, [%rd4+24];
	ld.global.f32 	%f48, [%rd5+24];
	fma.rn.f32 	%f67, %f47, %f48, %f67;
	st.global.f32 	[%rd3], %f67;
$L__BB0_17:
	add.s32 	%r31, %r7, 7;
	setp.ge.s32 	%p10, %r31, %r3;
	@%p10 bra 	$L__BB0_19;
	ld.global.f32 	%f49, [%rd4+28];
	ld.global.f32 	%f50, [%rd5+28];
	fma.rn.f32 	%f67, %f49, %f50, %f67;
	st.global.f32 	[%rd3], %f67;
$L__BB0_19:
	add.s32 	%r37, %r37, 8;
	setp.ne.s32 	%p11, %r37, %r39;
	@%p11 bra 	$L__BB0_3;
$L__BB0_20:
	setp.eq.s32 	%p12, %r4, 0;
	@%p12 bra 	$L__BB0_41;
	and.b32  	%r10, %r18, 3;
	setp.lt.u32 	%p13, %r4, 4;
	@%p13 bra 	$L__BB0_31;
	add.s32 	%r11, %r39, %r2;
	setp.ge.s32 	%p14, %r11, %r3;
	mul.wide.s32 	%rd17, %r11, 4;
	add.s64 	%rd6, %rd2, %rd17;
	mul.wide.u32 	%rd18, %r39, 4;
	add.s64 	%rd7, %rd1, %rd18;
	@%p14 bra 	$L__BB0_24;
	ld.global.f32 	%f51, [%rd6];
	ld.global.f32 	%f52, [%rd7];
	fma.rn.f32 	%f67, %f51, %f52, %f67;
	st.global.f32 	[%rd3], %f67;
$L__BB0_24:
	add.s32 	%r32, %r11, 1;
	setp.ge.s32 	%p15, %r32, %r3;
	@%p15 bra 	$L__BB0_26;
	ld.global.f32 	%f53, [%rd6+4];
	ld.global.f32 	%f54, [%rd7+4];
	fma.rn.f32 	%f67, %f53, %f54, %f67;
	st.global.f32 	[%rd3], %f67;
$L__BB0_26:
	add.s32 	%r33, %r11, 2;
	setp.ge.s32 	%p16, %r33, %r3;
	@%p16 bra 	$L__BB0_28;
	ld.global.f32 	%f55, [%rd6+8];
	ld.global.f32 	%f56, [%rd7+8];
	fma.rn.f32 	%f67, %f55, %f56, %f67;
	st.global.f32 	[%rd3], %f67;
$L__BB0_28:
	add.s32 	%r34, %r11, 3;
	setp.ge.s32 	%p17, %r34, %r3;
	@%p17 bra 	$L__BB0_30;
	ld.global.f32 	%f57, [%rd6+12];
	ld.global.f32 	%f58, [%rd7+12];
	fma.rn.f32 	%f67, %f57, %f58, %f67;
	st.global.f32 	[%rd3], %f67;
$L__BB0_30:
	add.s32 	%r39, %r39, 4;
$L__BB0_31:
	setp.eq.s32 	%p18, %r10, 0;
	@%p18 bra 	$L__BB0_41;
	setp.eq.s32 	%p19, %r10, 1;
	@%p19 bra 	$L__BB0_38;
	add.s32 	%r14, %r39, %r2;
	setp.ge.s32 	%p20, %r14, %r3;
	mul.wide.s32 	%rd19, %r14, 4;
	add.s64 	%rd8, %rd2, %rd19;
	mul.wide.u32 	%rd20, %r39, 4;
	add.s64 	%rd9, %rd1, %rd20;
	@%p20 bra 	$L__BB0_35;
	ld.global.f32 	%f59, [%rd8];
	ld.global.f32 	%f60, [%rd9];
	fma.rn.f32 	%f67, %f59, %f60, %f67;
	st.global.f32 	[%rd3], %f67;
$L__BB0_35:
	add.s32 	%r35, %r14, 1;
	setp.ge.s32 	%p21, %r35, %r3;
	@%p21 bra 	$L__BB0_37;
	ld.global.f32 	%f61, [%rd8+4];
	ld.global.f32 	%f62, [%rd9+4];
	fma.rn.f32 	%f67, %f61, %f62, %f67;
	st.global.f32 	[%rd3], %f67;
$L__BB0_37:
	add.s32 	%r39, %r39, 2;
$L__BB0_38:
	and.b32  	%r36, %r18, 1;
	setp.eq.b32 	%p22, %r36, 1;
	not.pred 	%p23, %p22;
	@%p23 bra 	$L__BB0_41;
	add.s32 	%r17, %r39, %r2;
	setp.ge.s32 	%p24, %r17, %r3;
	@%p24 bra 	$L__BB0_41;
	mul.wide.s32 	%rd21, %r17, 4;
	add.s64 	%rd22, %rd2, %rd21;
	ld.global.f32 	%f63, [%rd22];
	mul.wide.u32 	%rd23, %r39, 4;
	add.s64 	%rd24, %rd1, %rd23;
	ld.global.f32 	%f64, [%rd24];
	fma.rn.f32 	%f65, %f63, %f64, %f67;
	st.global.f32 	[%rd3], %f65;
$L__BB0_41:
	ret;

}


// ===== COMPILED SASS (sm_100) =====

	.target	sm_100

	.elftype	@"ET_EXEC"


//--------------------- .note.nv.tkinfo           --------------------------
	.section	.note.nv.tkinfo,"",@"SHT_NOTE"
	.sectionflags	@"SHF_NOTE_NV_TKINFO"
	.tkinfo
        /*0018*/ 	.word	0x00000002
        /*0030*/ 	.string	""
        /*0030*/ 	.string	"ptxas"
        /*0030*/ 	.string	"Cuda compilation tools, release 13.0, V13.0.88"
        /*0030*/ 	.string	"Build cuda_13.0.r13.0/compiler.36424714_0"
        /*0030*/ 	.string	"-arch sm_100 -m 64 "



//--------------------- .note.nv.cuinfo           --------------------------
	.section	.note.nv.cuinfo,"",@"SHT_NOTE"
	.sectionflags	@"SHF_NOTE_NV_CUINFO"
        /*0018*/ 	.short	0x0002
        /*001a*/ 	.short	0x0064
        /*001c*/ 	.short	0x0082
	.zero		2


//--------------------- .nv.info                  --------------------------
	.section	.nv.info,"",@"SHT_CUDA_INFO"
	.align	4


	//----- nvinfo : EIATTR_REGCOUNT
	.align		4
        /*0000*/ 	.byte	0x04, 0x2f
        /*0002*/ 	.short	(.L_1 - .L_0)
	.align		4
.L_0:
        /*0004*/ 	.word	index@(_Z16vecMatMultKernelPfS_S_i)
        /*0008*/ 	.word	0x00000014


	//----- nvinfo : EIATTR_FRAME_SIZE
	.align		4
.L_1:
        /*000c*/ 	.byte	0x04, 0x11
        /*000e*/ 	.short	(.L_3 - .L_2)
	.align		4
.L_2:
        /*0010*/ 	.word	index@(_Z16vecMatMultKernelPfS_S_i)
        /*0014*/ 	.word	0x00000000


	//----- nvinfo : EIATTR_MIN_STACK_SIZE
	.align		4
.L_3:
        /*0018*/ 	.byte	0x04, 0x12
        /*001a*/ 	.short	(.L_5 - .L_4)
	.align		4
.L_4:
        /*001c*/ 	.word	index@(_Z16vecMatMultKernelPfS_S_i)
        /*0020*/ 	.word	0x00000000
.L_5:


//--------------------- .nv.compat                --------------------------
	.section	.nv.compat,"",@"SHT_CUDA_COMPAT_INFO"
	.align	4
        /*0000*/ 	.byte	0x02, 0x09, 0x00, 0x00, 0x02, 0x02, 0x01, 0x00, 0x02, 0x05, 0x05, 0x00, 0x03, 0x07, 0x01, 0x01
        /*0010*/ 	.byte	0x02, 0x03, 0x00, 0x00, 0x02, 0x06, 0x01, 0x00, 0x04, 0x0b, 0x08, 0x00, 0x09, 0x00, 0x00, 0x00
        /*0020*/ 	.byte	0x00, 0x00, 0x00, 0x00


//--------------------- .nv.info._Z16vecMatMultKernelPfS_S_i --------------------------
	.section	.nv.info._Z16vecMatMultKernelPfS_S_i,"",@"SHT_CUDA_INFO"
	.sectionflags	@""
	.align	4


	//----- nvinfo : EIATTR_CUDA_API_VERSION
	.align		4
        /*0000*/ 	.byte	0x04, 0x37
        /*0002*/ 	.short	(.L_7 - .L_6)
.L_6:
        /*0004*/ 	.word	0x00000082


	//----- nvinfo : EIATTR_KPARAM_INFO
	.align		4
.L_7:
        /*0008*/ 	.byte	0x04, 0x17
        /*000a*/ 	.short	(.L_9 - .L_8)
.L_8:
        /*000c*/ 	.word	0x00000000
        /*0010*/ 	.short	0x0003
        /*0012*/ 	.short	0x0018
        /*0014*/ 	.byte	0x00, 0xf0, 0x11, 0x00


	//----- nvinfo : EIATTR_KPARAM_INFO
	.align		4
.L_9:
        /*0018*/ 	.byte	0x04, 0x17
        /*001a*/ 	.short	(.L_11 - .L_10)
.L_10:
        /*001c*/ 	.word	0x00000000
        /*0020*/ 	.short	0x0002
        /*0022*/ 	.short	0x0010
        /*0024*/ 	.byte	0x00, 0xf5, 0x21, 0x00


	//----- nvinfo : EIATTR_KPARAM_INFO
	.align		4
.L_11:
        /*0028*/ 	.byte	0x04, 0x17
        /*002a*/ 	.short	(.L_13 - .L_12)
.L_12:
        /*002c*/ 	.word	0x00000000
        /*0030*/ 	.short	0x0001
        /*0032*/ 	.short	0x0008
        /*0034*/ 	.byte	0x00, 0xf5, 0x21, 0x00


	//----- nvinfo : EIATTR_KPARAM_INFO
	.align		4
.L_13:
        /*0038*/ 	.byte	0x04, 0x17
        /*003a*/ 	.short	(.L_15 - .L_14)
.L_14:
        /*003c*/ 	.word	0x00000000
        /*0040*/ 	.short	0x0000
        /*0042*/ 	.short	0x0000
        /*0044*/ 	.byte	0x00, 0xf5, 0x21, 0x00


	//----- nvinfo : EIATTR_SPARSE_MMA_MASK
	.align		4
.L_15:
        /*0048*/ 	.byte	0x03, 0x50
        /*004a*/ 	.short	0x0000


	//----- nvinfo : EIATTR_MAXREG_COUNT
	.align		4
        /*004c*/ 	.byte	0x03, 0x1b
        /*004e*/ 	.short	0x00ff


	//----- nvinfo : EIATTR_MERCURY_ISA_VERSION
	.align		4
        /*0050*/ 	.byte	0x03, 0x5f
        /*0052*/ 	.short	0x0101


	//----- nvinfo : EIATTR_VRC_CTA_INIT_COUNT
	.align		4
        /*0054*/ 	.byte	0x02, 0x4a
	.zero		1
	.zero		1


	//----- nvinfo : EIATTR_EXIT_INSTR_OFFSETS
	.align		4
        /*0058*/ 	.byte	0x04, 0x1c
        /*005a*/ 	.short	(.L_17 - .L_16)


	//   ....[0]....
.L_16:
        /*005c*/ 	.word	0x000000c0


	//   ....[1]....
        /*0060*/ 	.word	0x000004e0


	//   ....[2]....
        /*0064*/ 	.word	0x00000730


	//   ....[3]....
        /*0068*/ 	.word	0x000008c0


	//   ....[4]....
        /*006c*/ 	.word	0x000008f0


	//   ....[5]....
        /*0070*/ 	.word	0x00000980


	//----- nvinfo : EIATTR_CRS_STACK_SIZE
	.align		4
.L_17:
        /*0074*/ 	.byte	0x04, 0x1e
        /*0076*/ 	.short	(.L_19 - .L_18)
.L_18:
        /*0078*/ 	.word	0x00000000


	//----- nvinfo : EIATTR_CBANK_PARAM_SIZE
	.align		4
.L_19:
        /*007c*/ 	.byte	0x03, 0x19
        /*007e*/ 	.short	0x001c


	//----- nvinfo : EIATTR_PARAM_CBANK
	.align		4
        /*0080*/ 	.byte	0x04, 0x0a
        /*0082*/ 	.short	(.L_21 - .L_20)
	.align		4
.L_20:
        /*0084*/ 	.word	index@(.nv.constant0._Z16vecMatMultKernelPfS_S_i)
        /*0088*/ 	.short	0x0380
        /*008a*/ 	.short	0x001c


	//----- nvinfo : EIATTR_SW_WAR
	.align		4
.L_21:
        /*008c*/ 	.byte	0x04, 0x36
        /*008e*/ 	.short	(.L_23 - .L_22)
.L_22:
        /*0090*/ 	.word	0x00000008
.L_23:


//--------------------- .nv.callgraph             --------------------------
	.section	.nv.callgraph,"",@"SHT_CUDA_CALLGRAPH"
	.align	4
	.sectionentsize	8
	.align		4
        /*0000*/ 	.word	0x00000000
	.align		4
        /*0004*/ 	.word	0xffffffff
	.align		4
        /*0008*/ 	.word	0x00000000
	.align		4
        /*000c*/ 	.word	0xfffffffe
	.align		4
        /*0010*/ 	.word	0x00000000
	.align		4
        /*0014*/ 	.word	0xfffffffd
	.align		4
        /*0018*/ 	.word	0x00000000
	.align		4
        /*001c*/ 	.word	0xfffffffc


//--------------------- .text._Z16vecMatMultKernelPfS_S_i --------------------------
	.section	.text._Z16vecMatMultKernelPfS_S_i,"ax",@progbits
	.align	128
        .global         _Z16vecMatMultKernelPfS_S_i
        .type           _Z16vecMatMultKernelPfS_S_i,@function
        .size           _Z16vecMatMultKernelPfS_S_i,(.L_x_9 - _Z16vecMatMultKernelPfS_S_i)
        .other          _Z16vecMatMultKernelPfS_S_i,@"STO_CUDA_ENTRY STV_DEFAULT"
_Z16vecMatMultKernelPfS_S_i:
.text._Z16vecMatMultKernelPfS_S_i:
[----:B------:R-:W-:Y:S01]  /*0000*/  LDC R1, c[0x0][0x37c] ;  /* 0x0000df00ff017b82 */ /* 0x000fe20000000800 */
[----:B------:R-:W0:Y:S01]  /*0010*/  S2R R7, SR_TID.X ;  /* 0x0000000000077919 */ /* 0x000e220000002100 */
[----:B------:R-:W1:Y:S06]  /*0020*/  LDCU UR7, c[0x0][0x398] ;  /* 0x00007300ff0777ac */ /* 0x000e6c0008000800 */
[----:B------:R-:W2:Y:S01]  /*0030*/  LDC.64 R2, c[0x0][0x380] ;  /* 0x0000e000ff027b82 */ /* 0x000ea20000000a00 */
[----:B------:R-:W0:Y:S01]  /*0040*/  S2R R4, SR_CTAID.X ;  /* 0x0000000000047919 */ /* 0x000e220000002500 */
[----:B------:R-:W0:Y:S01]  /*0050*/  LDCU UR6, c[0x0][0x360] ;  /* 0x00006c00ff0677ac */ /* 0x000e220008000800 */
[----:B------:R-:W3:Y:S01]  /*0060*/  LDCU.64 UR4, c[0x0][0x358] ;  /* 0x00006b00ff0477ac */ /* 0x000ee20008000a00 */
[----:B-1----:R-:W-:-:S04]  /*0070*/  MOV R0, UR7 ;  /* 0x0000000700007c02 */ /* 0x002fc80008000f00 */
[----:B------:R-:W-:Y:S01]  /*0080*/  ISETP.GE.AND P0, PT, R0, 0x1, PT ;  /* 0x000000010000780c */ /* 0x000fe20003f06270 */
[----:B0-----:R-:W-:-:S04]  /*0090*/  IMAD R7, R4, UR6, R7 ;  /* 0x0000000604077c24 */ /* 0x001fc8000f8e0207 */
[----:B--2---:R-:W-:-:S05]  /*00a0*/  IMAD.WIDE R2, R7, 0x4, R2 ;  /* 0x0000000407027825 */ /* 0x004fca00078e0202 */
[----:B---3--:R0:W-:Y:S03]  /*00b0*/  STG.E desc[UR4][R2.64], RZ ;  /* 0x000000ff02007986 */ /* 0x0081e6000c101904 */
[----:B------:R-:W-:Y:S05]  /*00c0*/  @!P0 EXIT ;  /* 0x000000000000894d */ /* 0x000fea0003800000 */
[C---:B------:R-:W-:Y:S01]  /*00d0*/  ISETP.GE.U32.AND P1, PT, R0.reuse, 0x8, PT ;  /* 0x000000080000780c */ /* 0x040fe20003f26070 */
[C---:B------:R-:W-:Y:S01]  /*00e0*/  IMAD R6, R0.reuse, R0, RZ ;  /* 0x0000000000067224 */ /* 0x040fe200078e02ff */
[----:B------:R-:W-:Y:S02]  /*00f0*/  LOP3.LUT R16, R0, 0x7, RZ, 0xc0, !PT ;  /* 0x0000000700107812 */ /* 0x000fe400078ec0ff */
[----:B------:R-:W-:Y:S02]  /*0100*/  CS2R R4, SRZ ;  /* 0x0000000000047805 */ /* 0x000fe4000001ff00 */
[----:B------:R-:W-:-:S07]  /*0110*/  ISETP.NE.AND P0, PT, R16, RZ, PT ;  /* 0x000000ff1000720c */ /* 0x000fce0003f05270 */
[----:B------:R-:W-:Y:S06]  /*0120*/  @!P1 BRA `(.L_x_0) ;  /* 0x0000000000ec9947 */ /* 0x000fec0003800000 */
[----:B------:R-:W-:Y:S01]  /*0130*/  HFMA2 R5, -RZ, RZ, 0, 0 ;  /* 0x00000000ff057431 */ /* 0x000fe200000001ff */
[----:B------:R-:W-:Y:S01]  /*0140*/  LOP3.LUT R4, R0, 0x7ffffff8, RZ, 0xc0, !PT ;  /* 0x7ffffff800047812 */ /* 0x000fe200078ec0ff */
[----:B------:R-:W-:-:S07]  /*0150*/  IMAD.MOV.U32 R13, RZ, RZ, RZ ;  /* 0x000000ffff0d7224 */ /* 0x000fce00078e00ff */
.L_x_1:
[----:B------:R-:W1:Y:S08]  /*0160*/  LDC R0, c[0x0][0x398] ;  /* 0x0000e600ff007b82 */ /* 0x000e700000000800 */
[----:B------:R-:W2:Y:S08]  /*0170*/  LDC.64 R8, c[0x0][0x390] ;  /* 0x0000e400ff087b82 */ /* 0x000eb00000000a00 */
[----:B------:R-:W3:Y:S01]  /*0180*/  LDC.64 R10, c[0x0][0x388] ;  /* 0x0000e200ff0a7b82 */ /* 0x000ee20000000a00 */
[----:B-1----:R-:W-:-:S05]  /*0190*/  IMAD R15, R7, R0, R13 ;  /* 0x00000000070f7224 */ /* 0x002fca00078e020d */
[----:B------:R-:W-:Y:S01]  /*01a0*/  ISETP.GE.AND P2, PT, R15, R6, PT ;  /* 0x000000060f00720c */ /* 0x000fe20003f46270 */
[----:B--2---:R-:W-:-:S04]  /*01b0*/  IMAD.WIDE.U32 R8, R13, 0x4, R8 ;  /* 0x000000040d087825 */ /* 0x004fc800078e0008 */
[----:B---3--:R-:W-:-:S08]  /*01c0*/  IMAD.WIDE R10, R15, 0x4, R10 ;  /* 0x000000040f0a7825 */ /* 0x008fd000078e020a */
[----:B------:R-:W2:Y:S04]  /*01d0*/  @!P2 LDG.E R14, desc[UR4][R8.64] ;  /* 0x00000004080ea981 */ /* 0x000ea8000c1e1900 */
[----:B------:R-:W2:Y:S01]  /*01e0*/  @!P2 LDG.E R12, desc[UR4][R10.64] ;  /* 0x000000040a0ca981 */ /* 0x000ea2000c1e1900 */
[----:B------:R-:W-:-:S05]  /*01f0*/  VIADD R17, R15, 0x1 ;  /* 0x000000010f117836 */ /* 0x000fca0000000000 */
[----:B------:R-:W-:Y:S01]  /*0200*/  ISETP.GE.AND P1, PT, R17, R6, PT ;  /* 0x000000061100720c */ /* 0x000fe20003f26270 */
[----:B--2---:R-:W-:-:S05]  /*0210*/  @!P2 FFMA R5, R12, R14, R5 ;  /* 0x0000000e0c05a223 */ /* 0x004fca0000000005 */
[----:B------:R1:W-:Y:S07]  /*0220*/  @!P2 STG.E desc[UR4][R2.64], R5 ;  /* 0x000000050200a986 */ /* 0x0003ee000c101904 */
[----:B------:R-:W1:Y:S04]  /*0230*/  @!P1 LDG.E R12, desc[UR4][R10.64+0x4] ;  /* 0x000004040a0c9981 */ /* 0x000e68000c1e1900 */
[----:B------:R-:W1:Y:S01]  /*0240*/  @!P1 LDG.E R14, desc[UR4][R8.64+0x4] ;  /* 0x00000404080e9981 */ /* 0x000e62000c1e1900 */
[----:B------:R-:W-:-:S04]  /*0250*/  IADD3 R17, PT, PT, R15, 0x2, RZ ;  /* 0x000000020f117810 */ /* 0x000fc80007ffe0ff */
[----:B------:R-:W-:Y:S01]  /*0260*/  ISETP.GE.AND P2, PT, R17, R6, PT ;  /* 0x000000061100720c */ /* 0x000fe20003f46270 */
[----:B------:R-:W-:Y:S02]  /*0270*/  VIADD R17, R15, 0x3 ;  /* 0x000000030f117836 */ /* 0x000fe40000000000 */
[----:B-1----:R-:W-:-:S05]  /*0280*/  @!P1 FFMA R5, R12, R14, R5 ;  /* 0x0000000e0c059223 */ /* 0x002fca0000000005 */
[----:B------:R1:W-:Y:S05]  /*0290*/  @!P1 STG.E desc[UR4][R2.64], R5 ;  /* 0x0000000502009986 */ /* 0x0003ea000c101904 */
[----:B------:R-:W1:Y:S04]  /*02a0*/  @!P2 LDG.E R12, desc[UR4][R10.64+0x8] ;  /* 0x000008040a0ca981 */ /* 0x000e68000c1e1900 */
[----:B------:R-:W1:Y:S01]  /*02b0*/  @!P2 LDG.E R14, desc[UR4][R8.64+0x8] ;  /* 0x00000804080ea981 */ /* 0x000e62000c1e1900 */
[----:B------:R-:W-:-:S02]  /*02c0*/  ISETP.GE.AND P1, PT, R17, R6, PT ;  /* 0x000000061100720c */ /* 0x000fc40003f26270 */
[----:B------:R-:W-:Y:S01]  /*02d0*/  IADD3 R17, PT, PT, R15, 0x4, RZ ;  /* 0x000000040f117810 */ /* 0x000fe20007ffe0ff */
[----:B-1----:R-:W-:-:S05]  /*02e0*/  @!P2 FFMA R5, R12, R14, R5 ;  /* 0x0000000e0c05a223 */ /* 0x002fca0000000005 */
[----:B------:R1:W-:Y:S05]  /*02f0*/  @!P2 STG.E desc[UR4][R2.64], R5 ;  /* 0x000000050200a986 */ /* 0x0003ea000c101904 */
[----:B------:R-:W1:Y:S04]  /*0300*/  @!P1 LDG.E R12, desc[UR4][R10.64+0xc] ;  /* 0x00000c040a0c9981 */ /* 0x000e68000c1e1900 */
[----:B------:R-:W1:Y:S01]  /*0310*/  @!P1 LDG.E R14, desc[UR4][R8.64+0xc] ;  /* 0x00000c04080e9981 */ /* 0x000e62000c1e1900 */
[----:B------:R-:W-:Y:S01]  /*0320*/  ISETP.GE.AND P2, PT, R17, R6, PT ;  /* 0x000000061100720c */ /* 0x000fe20003f46270 */
[----:B------:R-:W-:-:S02]  /*0330*/  VIADD R17, R15, 0x5 ;  /* 0x000000050f117836 */ /* 0x000fc40000000000 */
        /* <DEDUP_REMOVED lines=16> */
[----:B------:R-:W-:Y:S01]  /*0440*/  ISETP.GE.AND P1, PT, R15, R6, PT ;  /* 0x000000060f00720c */ /* 0x000fe20003f26270 */
[----:B-1----:R-:W-:-:S05]  /*0450*/  @!P2 FFMA R5, R12, R14, R5 ;  /* 0x0000000e0c05a223 */ /* 0x002fca0000000005 */
[----:B------:R1:W-:Y:S07]  /*0460*/  @!P2 STG.E desc[UR4][R2.64], R5 ;  /* 0x000000050200a986 */ /* 0x0003ee000c101904 */
[----:B------:R-:W1:Y:S04]  /*0470*/  @!P1 LDG.E R12, desc[UR4][R10.64+0x1c] ;  /* 0x00001c040a0c9981 */ /* 0x000e68000c1e1900 */
[----:B------:R-:W1:Y:S01]  /*0480*/  @!P1 LDG.E R14, desc[UR4][R8.64+0x1c] ;  /* 0x00001c04080e9981 */ /* 0x000e62000c1e1900 */
[----:B------:R-:W-:Y:S01]  /*0490*/  IADD3 R13, PT, PT, R13, 0x8, RZ ;  /* 0x000000080d0d7810 */ /* 0x000fe20007ffe0ff */
[----:B-1----:R-:W-:-:S05]  /*04a0*/  @!P1 FFMA R5, R12, R14, R5 ;  /* 0x0000000e0c059223 */ /* 0x002fca0000000005 */
[----:B------:R1:W-:Y:S01]  /*04b0*/  @!P1 STG.E desc[UR4][R2.64], R5 ;  /* 0x0000000502009986 */ /* 0x0003e2000c101904 */
[----:B------:R-:W-:-:S13]  /*04c0*/  ISETP.NE.AND P1, PT, R13, R4, PT ;  /* 0x000000040d00720c */ /* 0x000fda0003f25270 */
[----:B-1----:R-:W-:Y:S05]  /*04d0*/  @P1 BRA `(.L_x_1) ;  /* 0xfffffffc00201947 */ /* 0x002fea000383ffff */
.L_x_0:
[----:B------:R-:W-:Y:S05]  /*04e0*/  @!P0 EXIT ;  /* 0x000000000000894d */ /* 0x000fea0003800000 */
[----:B------:R-:W-:Y:S02]  /*04f0*/  ISETP.GE.U32.AND P0, PT, R16, 0x4, PT ;  /* 0x000000041000780c */ /* 0x000fe40003f06070 */
[----:B------:R-:W-:-:S11]  /*0500*/  LOP3.LUT R14, R0, 0x3, RZ, 0xc0, !PT ;  /* 0x00000003000e7812 */ /* 0x000fd600078ec0ff */
[----:B------:R-:W-:Y:S05]  /*0510*/  @!P0 BRA `(.L_x_2) ;  /* 0x0000000000808947 */ /* 0x000fea0003800000 */
[----:B------:R-:W1:Y:S01]  /*0520*/  LDC.64 R8, c[0x0][0x388] ;  /* 0x0000e200ff087b82 */ /* 0x000e620000000a00 */
[----:B------:R-:W-:-:S05]  /*0530*/  IMAD R17, R7, R0, R4 ;  /* 0x0000000007117224 */ /* 0x000fca00078e0204 */
[C---:B------:R-:W-:Y:S02]  /*0540*/  ISETP.GE.AND P0, PT, R17.reuse, R6, PT ;  /* 0x000000061100720c */ /* 0x040fe40003f06270 */
[----:B------:R-:W2:Y:S01]  /*0550*/  LDC.64 R10, c[0x0][0x390] ;  /* 0x0000e400ff0a7b82 */ /* 0x000ea20000000a00 */
[----:B-1----:R-:W-:-:S10]  /*0560*/  IMAD.WIDE R8, R17, 0x4, R8 ;  /* 0x0000000411087825 */ /* 0x002fd400078e0208 */
[----:B------:R-:W3:Y:S01]  /*0570*/  @!P0 LDG.E R12, desc[UR4][R8.64] ;  /* 0x00000004080c8981 */ /* 0x000ee2000c1e1900 */
[----:B--2---:R-:W-:-:S05]  /*0580*/  IMAD.WIDE.U32 R10, R4, 0x4, R10 ;  /* 0x00000004040a7825 */ /* 0x004fca00078e000a */
[----:B------:R-:W3:Y:S01]  /*0590*/  @!P0 LDG.E R13, desc[UR4][R10.64] ;  /* 0x000000040a0d8981 */ /* 0x000ee2000c1e1900 */
[----:B------:R-:W-:-:S05]  /*05a0*/  VIADD R15, R17, 0x1 ;  /* 0x00000001110f7836 */ /* 0x000fca0000000000 */
[----:B------:R-:W-:Y:S01]  /*05b0*/  ISETP.GE.AND P1, PT, R15, R6, PT ;  /* 0x000000060f00720c */ /* 0x000fe20003f26270 */
[----:B---3--:R-:W-:-:S05]  /*05c0*/  @!P0 FFMA R5, R12, R13, R5 ;  /* 0x0000000d0c058223 */ /* 0x008fca0000000005 */
[----:B------:R1:W-:Y:S07]  /*05d0*/  @!P0 STG.E desc[UR4][R2.64], R5 ;  /* 0x0000000502008986 */ /* 0x0003ee000c101904 */
[----:B------:R-:W1:Y:S04]  /*05e0*/  @!P1 LDG.E R12, desc[UR4][R8.64+0x4] ;  /* 0x00000404080c9981 */ /* 0x000e68000c1e1900 */
[----:B------:R-:W1:Y:S01]  /*05f0*/  @!P1 LDG.E R13, desc[UR4][R10.64+0x4] ;  /* 0x000004040a0d9981 */ /* 0x000e62000c1e1900 */
[----:B------:R-:W-:-:S04]  /*0600*/  IADD3 R15, PT, PT, R17, 0x2, RZ ;  /* 0x00000002110f7810 */ /* 0x000fc80007ffe0ff */
[----:B------:R-:W-:Y:S01]  /*0610*/  ISETP.GE.AND P0, PT, R15, R6, PT ;  /* 0x000000060f00720c */ /* 0x000fe20003f06270 */
[----:B-1----:R-:W-:-:S05]  /*0620*/  @!P1 FFMA R5, R12, R13, R5 ;  /* 0x0000000d0c059223 */ /* 0x002fca0000000005 */
[----:B------:R1:W-:Y:S07]  /*0630*/  @!P1 STG.E desc[UR4][R2.64], R5 ;  /* 0x0000000502009986 */ /* 0x0003ee000c101904 */
[----:B------:R-:W1:Y:S04]  /*0640*/  @!P0 LDG.E R12, desc[UR4][R8.64+0x8] ;  /* 0x00000804080c8981 */ /* 0x000e68000c1e1900 */
[----:B------:R-:W1:Y:S01]  /*0650*/  @!P0 LDG.E R13, desc[UR4][R10.64+0x8] ;  /* 0x000008040a0d8981 */ /* 0x000e62000c1e1900 */
[----:B------:R-:W-:Y:S01]  /*0660*/  BSSY.RECONVERGENT B0, `(.L_x_3) ;  /* 0x000000a000007945 */ /* 0x000fe20003800200 */
[----:B-1----:R-:W-:Y:S01]  /*0670*/  @!P0 FFMA R5, R12, R13, R5 ;  /* 0x0000000d0c058223 */ /* 0x002fe20000000005 */
[----:B------:R-:W-:-:S04]  /*0680*/  IADD3 R13, PT, PT, R17, 0x3, RZ ;  /* 0x00000003110d7810 */ /* 0x000fc80007ffe0ff */
[----:B------:R1:W-:Y:S01]  /*0690*/  @!P0 STG.E desc[UR4][R2.64], R5 ;  /* 0x0000000502008986 */ /* 0x0003e2000c101904 */
[----:B------:R-:W-:-:S13]  /*06a0*/  ISETP.GE.AND P0, PT, R13, R6, PT ;  /* 0x000000060d00720c */ /* 0x000fda0003f06270 */
[----:B-1----:R-:W-:Y:S05]  /*06b0*/  @P0 BRA `(.L_x_4) ;  /* 0x0000000000100947 */ /* 0x002fea0003800000 */
[----:B------:R-:W2:Y:S04]  /*06c0*/  LDG.E R8, desc[UR4][R8.64+0xc] ;  /* 0x00000c0408087981 */ /* 0x000ea8000c1e1900 */
[----:B------:R-:W2:Y:S02]  /*06d0*/  LDG.E R10, desc[UR4][R10.64+0xc] ;  /* 0x00000c040a0a7981 */ /* 0x000ea4000c1e1900 */
[----:B--2---:R-:W-:-:S05]  /*06e0*/  FFMA R5, R8, R10, R5 ;  /* 0x0000000a08057223 */ /* 0x004fca0000000005 */
[----:B------:R1:W-:Y:S02]  /*06f0*/  STG.E desc[UR4][R2.64], R5 ;  /* 0x0000000502007986 */ /* 0x0003e4000c101904 */
.L_x_4:
[----:B------:R-:W-:Y:S05]  /*0700*/  BSYNC.RECONVERGENT B0 ;  /* 0x0000000000007941 */ /* 0x000fea0003800200 */
.L_x_3:
[----:B------:R-:W-:-:S07]  /*0710*/  VIADD R4, R4, 0x4 ;  /* 0x0000000404047836 */ /* 0x000fce0000000000 */
.L_x_2:
[----:B------:R-:W-:-:S13]  /*0720*/  ISETP.NE.AND P0, PT, R14, RZ, PT ;  /* 0x000000ff0e00720c */ /* 0x000fda0003f05270 */
[----:B------:R-:W-:Y:S05]  /*0730*/  @!P0 EXIT ;  /* 0x000000000000894d */ /* 0x000fea0003800000 */
[----:B------:R-:W-:-:S13]  /*0740*/  ISETP.NE.AND P0, PT, R14, 0x1, PT ;  /* 0x000000010e00780c */ /* 0x000fda0003f05270 */
[----:B------:R-:W-:Y:S05]  /*0750*/  @!P0 BRA `(.L_x_5) ;  /* 0x0000000000508947 */ /* 0x000fea0003800000 */
[----:B------:R-:W2:Y:S01]  /*0760*/  LDC.64 R8, c[0x0][0x388] ;  /* 0x0000e200ff087b82 */ /* 0x000ea20000000a00 */
[----:B------:R-:W-:-:S05]  /*0770*/  IMAD R15, R7, R0, R4 ;  /* 0x00000000070f7224 */ /* 0x000fca00078e0204 */
[C---:B------:R-:W-:Y:S02]  /*0780*/  ISETP.GE.AND P0, PT, R15.reuse, R6, PT ;  /* 0x000000060f00720c */ /* 0x040fe40003f06270 */
[----:B------:R-:W3:Y:S01]  /*0790*/  LDC.64 R10, c[0x0][0x390] ;  /* 0x0000e400ff0a7b82 */ /* 0x000ee20000000a00 */
[----:B--2---:R-:W-:-:S10]  /*07a0*/  IMAD.WIDE R8, R15, 0x4, R8 ;  /* 0x000000040f087825 */ /* 0x004fd400078e0208 */
[----:B------:R-:W1:Y:S01]  /*07b0*/  @!P0 LDG.E R12, desc[UR4][R8.64] ;  /* 0x00000004080c8981 */ /* 0x000e62000c1e1900 */
[----:B---3--:R-:W-:-:S05]  /*07c0*/  IMAD.WIDE.U32 R10, R4, 0x4, R10 ;  /* 0x00000004040a7825 */ /* 0x008fca00078e000a */
        /* <DEDUP_REMOVED lines=11> */
.L_x_7:
[----:B------:R-:W-:Y:S05]  /*0880*/  BSYNC.RECONVERGENT B0 ;  /* 0x0000000000007941 */ /* 0x000fea0003800200 */
.L_x_6:
[----:B------:R-:W-:-:S07]  /*0890*/  IADD3 R4, PT, PT, R4, 0x2, RZ ;  /* 0x0000000204047810 */ /* 0x000fce0007ffe0ff */
.L_x_5:
[----:B------:R-:W-:-:S04]  /*08a0*/  LOP3.LUT R8, R0, 0x1, RZ, 0xc0, !PT ;  /* 0x0000000100087812 */ /* 0x000fc800078ec0ff */
[----:B------:R-:W-:-:S13]  /*08b0*/  ISETP.NE.U32.AND P0, PT, R8, 0x1, PT ;  /* 0x000000010800780c */ /* 0x000fda0003f05070 */
[----:B------:R-:W-:Y:S05]  /*08c0*/  @P0 EXIT ;  /* 0x000000000000094d */ /* 0x000fea0003800000 */
[----:B------:R-:W-:-:S05]  /*08d0*/  IMAD R11, R7, R0, R4 ;  /* 0x00000000070b7224 */ /* 0x000fca00078e0204 */
[----:B------:R-:W-:-:S13]  /*08e0*/  ISETP.GE.AND P0, PT, R11, R6, PT ;  /* 0x000000060b00720c */ /* 0x000fda0003f06270 */
[----:B------:R-:W-:Y:S05]  /*08f0*/  @P0 EXIT ;  /* 0x000000000000094d */ /* 0x000fea0003800000 */
[----:B------:R-:W2:Y:S08]  /*0900*/  LDC.64 R6, c[0x0][0x388] ;  /* 0x0000e200ff067b82 */ /* 0x000eb00000000a00 */
[----:B------:R-:W3:Y:S01]  /*0910*/  LDC.64 R8, c[0x0][0x390] ;  /* 0x0000e400ff087b82 */ /* 0x000ee20000000a00 */
[----:B--2---:R-:W-:-:S06]  /*0920*/  IMAD.WIDE R6, R11, 0x4, R6 ;  /* 0x000000040b067825 */ /* 0x004fcc00078e0206 */
[----:B------:R-:W1:Y:S01]  /*0930*/  LDG.E R6, desc[UR4][R6.64] ;  /* 0x0000000406067981 */ /* 0x000e62000c1e1900 */
[----:B---3--:R-:W-:-:S06]  /*0940*/  IMAD.WIDE.U32 R8, R4, 0x4, R8 ;  /* 0x0000000404087825 */ /* 0x008fcc00078e0008 */
[----:B------:R-:W1:Y:S02]  /*0950*/  LDG.E R8, desc[UR4][R8.64] ;  /* 0x0000000408087981 */ /* 0x000e64000c1e1900 */
[----:B-1----:R-:W-:-:S05]  /*0960*/  FFMA R5, R6, R8, R5 ;  /* 0x0000000806057223 */ /* 0x002fca0000000005 */
[----:B------:R-:W-:Y:S01]  /*0970*/  STG.E desc[UR4][R2.64], R5 ;  /* 0x0000000502007986 */ /* 0x000fe2000c101904 */
[----:B------:R-:W-:Y:S05]  /*0980*/  EXIT ;  /* 0x000000000000794d */ /* 0x000fea0003800000 */
.L_x_8:
[----:B------:R-:W-:-:S00]  /*0990*/  BRA `(.L_x_8) ;  /* 0xfffffffc00fc7947 */ /* 0x000fc0000383ffff */
[----:B------:R-:W-:-:S00]  /*09a0*/  NOP ;  /* 0x0000000000007918 */ /* 0x000fc00000000000 */
        /* <DEDUP_REMOVED lines=13> */
.L_x_9:


//--------------------- .nv.shared.reserved.0     --------------------------
	.section	.nv.shared.reserved.0,"aw",@nobits
	.weak		__nv_reservedSMEM_offset_0_alias
	.size		__nv_reservedSMEM_offset_0_alias, 0, 64
	.other		__nv_reservedSMEM_offset_0_alias,@"STO_CUDA_RESERVED_SHARED STV_DEFAULT"
__nv_reservedSMEM_offset_0_alias:
	.zero		0
	.zero		64


//--------------------- .nv.constant0._Z16vecMatMultKernelPfS_S_i --------------------------
	.section	.nv.constant0._Z16vecMatMultKernelPfS_S_i,"a",@progbits
	.sectionflags	@""
	.align	4
.nv.constant0._Z16vecMatMultKernelPfS_S_i:
	.zero		924


//--------------------- SYMBOLS --------------------------

	.type		.nv.reservedSmem.offset0,@object
	.size		.nv.reservedSmem.offset0,0x4
